	.headerflags	@"EF_CUDA_TEXMODE_UNIFIED EF_CUDA_64BIT_ADDRESS EF_CUDA_ACCELERATORS EF_CUDA_SM90 EF_CUDA_VIRTUAL_SM(EF_CUDA_SM90)"
	.elftype	@"ET_EXEC"


//--------------------- .nv.info                  --------------------------
	.section	.nv.info,"",@"SHT_CUDA_INFO"
	.align	4


	//----- nvinfo : EIATTR_REGCOUNT
	.align		4
        /*0000*/ 	.byte	0x04, 0x2f
        /*0002*/ 	.short	(.L_1 - .L_0)
	.align		4
.L_0:
        /*0004*/ 	.word	index@(triton_poi_fused__to_copy_arange_clamp_mul_sub_17)
        /*0008*/ 	.word	0x0000000a


	//----- nvinfo : EIATTR_MIN_STACK_SIZE
	.align		4
.L_1:
        /*000c*/ 	.byte	0x04, 0x12
        /*000e*/ 	.short	(.L_3 - .L_2)
	.align		4
.L_2:
        /*0010*/ 	.word	index@(triton_poi_fused__to_copy_arange_clamp_mul_sub_17)
        /*0014*/ 	.word	0x00000000


	//----- nvinfo : EIATTR_FRAME_SIZE
	.align		4
.L_3:
        /*0018*/ 	.byte	0x04, 0x11
        /*001a*/ 	.short	(.L_5 - .L_4)
	.align		4
.L_4:
        /*001c*/ 	.word	index@(triton_poi_fused__to_copy_arange_clamp_mul_sub_17)
        /*0020*/ 	.word	0x00000000


	//----- nvinfo : EIATTR_MIN_STACK_SIZE
	.align		4
.L_5:
        /*0024*/ 	.byte	0x04, 0x12
        /*0026*/ 	.short	(.L_7 - .L_6)
	.align		4
.L_6:
        /*0028*/ 	.word	index@(triton_poi_fused__to_copy_arange_clamp_mul_sub_17)
        /*002c*/ 	.word	0x00000000
.L_7:


//--------------------- .nv.info.triton_poi_fused__to_copy_arange_clamp_mul_sub_17 --------------------------
	.section	.nv.info.triton_poi_fused__to_copy_arange_clamp_mul_sub_17,"",@"SHT_CUDA_INFO"
	.sectionflags	@""
	.align	4


	//----- nvinfo : EIATTR_CUDA_API_VERSION
	.align		4
        /*0000*/ 	.byte	0x04, 0x37
        /*0002*/ 	.short	(.L_9 - .L_8)
.L_8:
        /*0004*/ 	.word	0x0000007c


	//----- nvinfo : EIATTR_KPARAM_INFO
	.align		4
.L_9:
        /*0008*/ 	.byte	0x04, 0x17
        /*000a*/ 	.short	(.L_11 - .L_10)
.L_10:
        /*000c*/ 	.word	0x00000000
        /*0010*/ 	.short	0x0001
        /*0012*/ 	.short	0x0008
        /*0014*/ 	.byte	0x00, 0xf0, 0x11, 0x00


	//----- nvinfo : EIATTR_KPARAM_INFO
	.align		4
.L_11:
        /*0018*/ 	.byte	0x04, 0x17
        /*001a*/ 	.short	(.L_13 - .L_12)
.L_12:
        /*001c*/ 	.word	0x00000000
        /*0020*/ 	.short	0x0000
        /*0022*/ 	.short	0x0000
        /*0024*/ 	.byte	0x00, 0xf4, 0x21, 0x00


	//----- nvinfo : EIATTR_SPARSE_MMA_MASK
	.align		4
.L_13:
        /*0028*/ 	.byte	0x03, 0x50
        /*002a*/ 	.short	0x0000


	//----- nvinfo : EIATTR_MAXREG_COUNT
	.align		4
        /*002c*/ 	.byte	0x03, 0x1b
        /*002e*/ 	.short	0x00ff


	//----- nvinfo : EIATTR_EXIT_INSTR_OFFSETS
	.align		4
        /*0030*/ 	.byte	0x04, 0x1c
        /*0032*/ 	.short	(.L_15 - .L_14)


	//   ....[0]....
.L_14:
        /*0034*/ 	.word	0x000000f0


	//   ....[1]....
        /*0038*/ 	.word	0x00000120


	//----- nvinfo : EIATTR_REQNTID
	.align		4
.L_15:
        /*003c*/ 	.byte	0x04, 0x10
        /*003e*/ 	.short	(.L_17 - .L_16)
.L_16:
        /*0040*/ 	.word	0x00000020
        /*0044*/ 	.word	0x00000001
        /*0048*/ 	.word	0x00000001


	//----- nvinfo : EIATTR_CBANK_PARAM_SIZE
	.align		4
.L_17:
        /*004c*/ 	.byte	0x03, 0x19
        /*004e*/ 	.short	0x000c


	//----- nvinfo : EIATTR_PARAM_CBANK
	.align		4
        /*0050*/ 	.byte	0x04, 0x0a
        /*0052*/ 	.short	(.L_19 - .L_18)
	.align		4
.L_18:
        /*0054*/ 	.word	index@(.nv.constant0.triton_poi_fused__to_copy_arange_clamp_mul_sub_17)
        /*0058*/ 	.short	0x0210
        /*005a*/ 	.short	0x000c


	//----- nvinfo : EIATTR_SW_WAR
	.align		4
.L_19:
        /*005c*/ 	.byte	0x04, 0x36
        /*005e*/ 	.short	(.L_21 - .L_20)
.L_20:
        /*0060*/ 	.word	0x00000008
.L_21:


//--------------------- .nv.callgraph             --------------------------
	.section	.nv.callgraph,"",@"SHT_CUDA_CALLGRAPH"
	.align	4
	.sectionentsize	8
	.align		4
        /*0000*/ 	.word	0x00000000
	.align		4
        /*0004*/ 	.word	0xffffffff
	.align		4
        /*0008*/ 	.word	0x00000000
	.align		4
        /*000c*/ 	.word	0xfffffffe
	.align		4
        /*0010*/ 	.word	0x00000000
	.align		4
        /*0014*/ 	.word	0xfffffffd
	.align		4
        /*0018*/ 	.word	0x00000000
	.align		4
        /*001c*/ 	.word	0xfffffffc


//--------------------- .text.triton_poi_fused__to_copy_arange_clamp_mul_sub_17 --------------------------
	.section	.text.triton_poi_fused__to_copy_arange_clamp_mul_sub_17,"ax",@progbits
	.align	128
        .global         triton_poi_fused__to_copy_arange_clamp_mul_sub_17
        .type           triton_poi_fused__to_copy_arange_clamp_mul_sub_17,@function
        .size           triton_poi_fused__to_copy_arange_clamp_mul_sub_17,(.L_x_1 - triton_poi_fused__to_copy_arange_clamp_mul_sub_17)
        .other          triton_poi_fused__to_copy_arange_clamp_mul_sub_17,@"STO_CUDA_ENTRY STV_DEFAULT"
triton_poi_fused__to_copy_arange_clamp_mul_sub_17:
.text.triton_poi_fused__to_copy_arange_clamp_mul_sub_17:
[----:B------:R-:W0:Y:S02]  /*0000*/  LDC R1, c[0x0][0x28] ;  /* 0x00000a00ff017b82 */ /* 0x000e240000000800 */
[----:B------:R-:W1:Y:S01]  /*0010*/  S2R R6, SR_TID.X ;  /* 0x0000000000067919 */ /* 0x000e620000002100 */
[----:B------:R-:W2:Y:S01]  /*0020*/  LDC.64 R2, c[0x0][0x210] ;  /* 0x00008400ff027b82 */ /* 0x000ea20000000a00 */
[----:B------:R-:W3:Y:S01]  /*0030*/  S2R R5, SR_CTAID.X ;  /* 0x0000000000057919 */ /* 0x000ee20000002500 */
[C---:B-1----:R-:W-:Y:S02]  /*0040*/  LOP3.LUT R0, R6.reuse, 0xf, RZ, 0xc0, !PT ;  /* 0x0000000f06007812 */ /* 0x042fe400078ec0ff */
[----:B------:R-:W-:-:S03]  /*0050*/  LOP3.LUT P0, RZ, R6, 0x10, RZ, 0xc0, !PT ;  /* 0x0000001006ff7812 */ /* 0x000fc6000780c0ff */
[----:B---3--:R-:W-:-:S04]  /*0060*/  IMAD R5, R5, 0x10, R0 ;  /* 0x0000001005057824 */ /* 0x008fc800078e0200 */
[C---:B--2---:R-:W-:Y:S01]  /*0070*/  IMAD.WIDE R2, R5.reuse, 0x4, R2 ;  /* 0x0000000405027825 */ /* 0x044fe200078e0202 */
[----:B------:R-:W-:Y:S02]  /*0080*/  I2FP.F32.S32 R0, R5 ;  /* 0x0000000500007245 */ /* 0x000fe40000201400 */
[----:B------:R-:W-:-:S03]  /*0090*/  ISETP.LT.AND P0, PT, R5, 0x10, !P0 ;  /* 0x000000100500780c */ /* 0x000fc60004701270 */
[----:B------:R-:W-:-:S05]  /*00a0*/  FMUL R0, R0, 0.46666666865348815918 ;  /* 0x3eeeeeef00007820 */ /* 0x000fca0000400000 */
[----:B------:R-:W-:-:S04]  /*00b0*/  FMNMX R0, RZ, R0, !PT ;  /* 0x00000000ff007209 */ /* 0x000fc80007800000 */
[----:B------:R-:W1:Y:S02]  /*00c0*/  F2I.TRUNC.NTZ R4, R0 ;  /* 0x0000000000047305 */ /* 0x000e64000020f100 */
[----:B-1----:R-:W-:-:S05]  /*00d0*/  I2FP.F32.S32 R7, R4 ;  /* 0x0000000400077245 */ /* 0x002fca0000201400 */
[----:B------:R-:W-:Y:S01]  /*00e0*/  FADD.SAT R7, R0, -R7 ;  /* 0x8000000700077221 */ /* 0x000fe20000002000 */
[----:B------:R-:W-:Y:S06]  /*00f0*/  @!P0 EXIT ;  /* 0x000000000000894d */ /* 0x000fec0003800000 */
[----:B------:R-:W-:Y:S02]  /*0100*/  ULDC.64 UR4, c[0x0][0x208] ;  /* 0x0000820000047ab9 */ /* 0x000fe40000000a00 */
[----:B------:R-:W-:Y:S01]  /*0110*/  STG.E desc[UR4][R2.64], R7 ;  /* 0x0000000702007986 */ /* 0x000fe2000c101904 */
[----:B------:R-:W-:Y:S05]  /*0120*/  EXIT ;  /* 0x000000000000794d */ /* 0x000fea0003800000 */
.L_x_0:
[----:B------:R-:W-:-:S00]  /*0130*/  BRA `(.L_x_0) ;  /* 0xfffffffc00fc7947 */ /* 0x000fc0000383ffff */
[----:B------:R-:W-:-:S00]  /*0140*/  NOP ;  /* 0x0000000000007918 */ /* 0x000fc00000000000 */
        /* <DEDUP_REMOVED lines=11> */
.L_x_1:


//--------------------- .nv.constant0.triton_poi_fused__to_copy_arange_clamp_mul_sub_17 --------------------------
	.section	.nv.constant0.triton_poi_fused__to_copy_arange_clamp_mul_sub_17,"a",@progbits
	.sectionflags	@""
	.align	4
.nv.constant0.triton_poi_fused__to_copy_arange_clamp_mul_sub_17:
	.zero		540
